//
// Generated by NVIDIA NVVM Compiler
//
// Compiler Build ID: CL-36424714
// Cuda compilation tools, release 13.0, V13.0.88
// Based on NVVM 20.0.0
//

.version 9.0
.target sm_100
.address_size 64

	// .globl	_Z13resize_kernelPKhPhiiiiff

.visible .entry _Z13resize_kernelPKhPhiiiiff(
	.param .u64 .ptr .align 1 _Z13resize_kernelPKhPhiiiiff_param_0,
	.param .u64 .ptr .align 1 _Z13resize_kernelPKhPhiiiiff_param_1,
	.param .u32 _Z13resize_kernelPKhPhiiiiff_param_2,
	.param .u32 _Z13resize_kernelPKhPhiiiiff_param_3,
	.param .u32 _Z13resize_kernelPKhPhiiiiff_param_4,
	.param .u32 _Z13resize_kernelPKhPhiiiiff_param_5,
	.param .f32 _Z13resize_kernelPKhPhiiiiff_param_6,
	.param .f32 _Z13resize_kernelPKhPhiiiiff_param_7
)
{
	.reg .pred 	%p<4>;
	.reg .b16 	%rs<2>;
	.reg .b32 	%r<18>;
	.reg .b32 	%f<7>;
	.reg .b64 	%rd<9>;

	ld.param.u64 	%rd1, [_Z13resize_kernelPKhPhiiiiff_param_0];
	ld.param.u64 	%rd2, [_Z13resize_kernelPKhPhiiiiff_param_1];
	ld.param.u32 	%r3, [_Z13resize_kernelPKhPhiiiiff_param_3];
	ld.param.u32 	%r5, [_Z13resize_kernelPKhPhiiiiff_param_4];
	ld.param.u32 	%r4, [_Z13resize_kernelPKhPhiiiiff_param_5];
	ld.param.f32 	%f1, [_Z13resize_kernelPKhPhiiiiff_param_6];
	ld.param.f32 	%f2, [_Z13resize_kernelPKhPhiiiiff_param_7];
	mov.u32 	%r7, %ctaid.x;
	mov.u32 	%r8, %ntid.x;
	mov.u32 	%r9, %tid.x;
	mad.lo.s32 	%r1, %r7, %r8, %r9;
	mov.u32 	%r10, %ctaid.y;
	mov.u32 	%r11, %ntid.y;
	mov.u32 	%r12, %tid.y;
	mad.lo.s32 	%r13, %r10, %r11, %r12;
	setp.ge.s32 	%p1, %r1, %r4;
	setp.ge.s32 	%p2, %r13, %r5;
	or.pred  	%p3, %p1, %p2;
	@%p3 bra 	$L__BB0_2;
	cvta.to.global.u64 	%rd3, %rd1;
	cvta.to.global.u64 	%rd4, %rd2;
	cvt.rn.f32.s32 	%f3, %r1;
	mul.f32 	%f4, %f1, %f3;
	cvt.rzi.s32.f32 	%r14, %f4;
	cvt.rn.f32.u32 	%f5, %r13;
	mul.f32 	%f6, %f2, %f5;
	cvt.rzi.s32.f32 	%r15, %f6;
	mad.lo.s32 	%r16, %r4, %r13, %r1;
	mad.lo.s32 	%r17, %r15, %r3, %r14;
	cvt.s64.s32 	%rd5, %r17;
	add.s64 	%rd6, %rd3, %rd5;
	ld.global.u8 	%rs1, [%rd6];
	cvt.s64.s32 	%rd7, %r16;
	add.s64 	%rd8, %rd4, %rd7;
	st.global.u8 	[%rd8], %rs1;
$L__BB0_2:
	ret;

}


// ===== COMPILED SASS (sm_100) =====

	.target	sm_100

	.elftype	@"ET_EXEC"


//--------------------- .note.nv.tkinfo           --------------------------
	.section	.note.nv.tkinfo,"",@"SHT_NOTE"
	.sectionflags	@"SHF_NOTE_NV_TKINFO"
	.tkinfo
        /*0018*/ 	.word	0x00000002
        /*0030*/ 	.string	""
        /*0030*/ 	.string	"ptxas"
        /*0030*/ 	.string	"Cuda compilation tools, release 13.0, V13.0.88"
        /*0030*/ 	.string	"Build cuda_13.0.r13.0/compiler.36424714_0"
        /*0030*/ 	.string	"-arch sm_100 -m 64 "



//--------------------- .note.nv.cuinfo           --------------------------
	.section	.note.nv.cuinfo,"",@"SHT_NOTE"
	.sectionflags	@"SHF_NOTE_NV_CUINFO"
        /*0018*/ 	.short	0x0002
        /*001a*/ 	.short	0x0064
        /*001c*/ 	.short	0x0082
	.zero		2


//--------------------- .nv.info                  --------------------------
	.section	.nv.info,"",@"SHT_CUDA_INFO"
	.align	4


	//----- nvinfo : EIATTR_REGCOUNT
	.align		4
        /*0000*/ 	.byte	0x04, 0x2f
        /*0002*/ 	.short	(.L_1 - .L_0)
	.align		4
.L_0:
        /*0004*/ 	.word	index@(_Z13resize_kernelPKhPhiiiiff)
        /*0008*/ 	.word	0x00000009


	//----- nvinfo : EIATTR_FRAME_SIZE
	.align		4
.L_1:
        /*000c*/ 	.byte	0x04, 0x11
        /*000e*/ 	.short	(.L_3 - .L_2)
	.align		4
.L_2:
        /*0010*/ 	.word	index@(_Z13resize_kernelPKhPhiiiiff)
        /*0014*/ 	.word	0x00000000


	//----- nvinfo : EIATTR_MIN_STACK_SIZE
	.align		4
.L_3:
        /*0018*/ 	.byte	0x04, 0x12
        /*001a*/ 	.short	(.L_5 - .L_4)
	.align		4
.L_4:
        /*001c*/ 	.word	index@(_Z13resize_kernelPKhPhiiiiff)
        /*0020*/ 	.word	0x00000000
.L_5:


//--------------------- .nv.compat                --------------------------
	.section	.nv.compat,"",@"SHT_CUDA_COMPAT_INFO"
	.align	4
        /*0000*/ 	.byte	0x02, 0x09, 0x00, 0x00, 0x02, 0x02, 0x01, 0x00, 0x02, 0x05, 0x05, 0x00, 0x03, 0x07, 0x01, 0x01
        /*0010*/ 	.byte	0x02, 0x03, 0x00, 0x00, 0x02, 0x06, 0x01, 0x00, 0x04, 0x0b, 0x08, 0x00, 0x09, 0x00, 0x00, 0x00
        /*0020*/ 	.byte	0x00, 0x00, 0x00, 0x00


//--------------------- .nv.info._Z13resize_kernelPKhPhiiiiff --------------------------
	.section	.nv.info._Z13resize_kernelPKhPhiiiiff,"",@"SHT_CUDA_INFO"
	.sectionflags	@""
	.align	4


	//----- nvinfo : EIATTR_CUDA_API_VERSION
	.align		4
        /*0000*/ 	.byte	0x04, 0x37
        /*0002*/ 	.short	(.L_7 - .L_6)
.L_6:
        /*0004*/ 	.word	0x00000082


	//----- nvinfo : EIATTR_KPARAM_INFO
	.align		4
.L_7:
        /*0008*/ 	.byte	0x04, 0x17
        /*000a*/ 	.short	(.L_9 - .L_8)
.L_8:
        /*000c*/ 	.word	0x00000000
        /*0010*/ 	.short	0x0007
        /*0012*/ 	.short	0x0024
        /*0014*/ 	.byte	0x00, 0xf0, 0x11, 0x00


	//----- nvinfo : EIATTR_KPARAM_INFO
	.align		4
.L_9:
        /*0018*/ 	.byte	0x04, 0x17
        /*001a*/ 	.short	(.L_11 - .L_10)
.L_10:
        /*001c*/ 	.word	0x00000000
        /*0020*/ 	.short	0x0006
        /*0022*/ 	.short	0x0020
        /*0024*/ 	.byte	0x00, 0xf0, 0x11, 0x00


	//----- nvinfo : EIATTR_KPARAM_INFO
	.align		4
.L_11:
        /*0028*/ 	.byte	0x04, 0x17
        /*002a*/ 	.short	(.L_13 - .L_12)
.L_12:
        /*002c*/ 	.word	0x00000000
        /*0030*/ 	.short	0x0005
        /*0032*/ 	.short	0x001c
        /*0034*/ 	.byte	0x00, 0xf0, 0x11, 0x00


	//----- nvinfo : EIATTR_KPARAM_INFO
	.align		4
.L_13:
        /*0038*/ 	.byte	0x04, 0x17
        /*003a*/ 	.short	(.L_15 - .L_14)
.L_14:
        /*003c*/ 	.word	0x00000000
        /*0040*/ 	.short	0x0004
        /*0042*/ 	.short	0x0018
        /*0044*/ 	.byte	0x00, 0xf0, 0x11, 0x00


	//----- nvinfo : EIATTR_KPARAM_INFO
	.align		4
.L_15:
        /*0048*/ 	.byte	0x04, 0x17
        /*004a*/ 	.short	(.L_17 - .L_16)
.L_16:
        /*004c*/ 	.word	0x00000000
        /*0050*/ 	.short	0x0003
        /*0052*/ 	.short	0x0014
        /*0054*/ 	.byte	0x00, 0xf0, 0x11, 0x00


	//----- nvinfo : EIATTR_KPARAM_INFO
	.align		4
.L_17:
        /*0058*/ 	.byte	0x04, 0x17
        /*005a*/ 	.short	(.L_19 - .L_18)
.L_18:
        /*005c*/ 	.word	0x00000000
        /*0060*/ 	.short	0x0002
        /*0062*/ 	.short	0x0010
        /*0064*/ 	.byte	0x00, 0xf0, 0x11, 0x00


	//----- nvinfo : EIATTR_KPARAM_INFO
	.align		4
.L_19:
        /*0068*/ 	.byte	0x04, 0x17
        /*006a*/ 	.short	(.L_21 - .L_20)
.L_20:
        /*006c*/ 	.word	0x00000000
        /*0070*/ 	.short	0x0001
        /*0072*/ 	.short	0x0008
        /*0074*/ 	.byte	0x00, 0xf5, 0x21, 0x00


	//----- nvinfo : EIATTR_KPARAM_INFO
	.align		4
.L_21:
        /*0078*/ 	.byte	0x04, 0x17
        /*007a*/ 	.short	(.L_23 - .L_22)
.L_22:
        /*007c*/ 	.word	0x00000000
        /*0080*/ 	.short	0x0000
        /*0082*/ 	.short	0x0000
        /*0084*/ 	.byte	0x00, 0xf5, 0x21, 0x00


	//----- nvinfo : EIATTR_SPARSE_MMA_MASK
	.align		4
.L_23:
        /*0088*/ 	.byte	0x03, 0x50
        /*008a*/ 	.short	0x0000


	//----- nvinfo : EIATTR_MAXREG_COUNT
	.align		4
        /*008c*/ 	.byte	0x03, 0x1b
        /*008e*/ 	.short	0x00ff


	//----- nvinfo : EIATTR_MERCURY_ISA_VERSION
	.align		4
        /*0090*/ 	.byte	0x03, 0x5f
        /*0092*/ 	.short	0x0101


	//----- nvinfo : EIATTR_VRC_CTA_INIT_COUNT
	.align		4
        /*0094*/ 	.byte	0x02, 0x4a
	.zero		1
	.zero		1


	//----- nvinfo : EIATTR_EXIT_INSTR_OFFSETS
	.align		4
        /*0098*/ 	.byte	0x04, 0x1c
        /*009a*/ 	.short	(.L_25 - .L_24)


	//   ....[0]....
.L_24:
        /*009c*/ 	.word	0x000000c0


	//   ....[1]....
        /*00a0*/ 	.word	0x000001f0


	//----- nvinfo : EIATTR_CBANK_PARAM_SIZE
	.align		4
.L_25:
        /*00a4*/ 	.byte	0x03, 0x19
        /*00a6*/ 	.short	0x0028


	//----- nvinfo : EIATTR_PARAM_CBANK
	.align		4
        /*00a8*/ 	.byte	0x04, 0x0a
        /*00aa*/ 	.short	(.L_27 - .L_26)
	.align		4
.L_26:
        /*00ac*/ 	.word	index@(.nv.constant0._Z13resize_kernelPKhPhiiiiff)
        /*00b0*/ 	.short	0x0380
        /*00b2*/ 	.short	0x0028


	//----- nvinfo : EIATTR_SW_WAR
	.align		4
.L_27:
        /*00b4*/ 	.byte	0x04, 0x36
        /*00b6*/ 	.short	(.L_29 - .L_28)
.L_28:
        /*00b8*/ 	.word	0x00000008
.L_29:


//--------------------- .nv.callgraph             --------------------------
	.section	.nv.callgraph,"",@"SHT_CUDA_CALLGRAPH"
	.align	4
	.sectionentsize	8
	.align		4
        /*0000*/ 	.word	0x00000000
	.align		4
        /*0004*/ 	.word	0xffffffff
	.align		4
        /*0008*/ 	.word	0x00000000
	.align		4
        /*000c*/ 	.word	0xfffffffe
	.align		4
        /*0010*/ 	.word	0x00000000
	.align		4
        /*0014*/ 	.word	0xfffffffd
	.align		4
        /*0018*/ 	.word	0x00000000
	.align		4
        /*001c*/ 	.word	0xfffffffc


//--------------------- .text._Z13resize_kernelPKhPhiiiiff --------------------------
	.section	.text._Z13resize_kernelPKhPhiiiiff,"ax",@progbits
	.align	128
        .global         _Z13resize_kernelPKhPhiiiiff
        .type           _Z13resize_kernelPKhPhiiiiff,@function
        .size           _Z13resize_kernelPKhPhiiiiff,(.L_x_1 - _Z13resize_kernelPKhPhiiiiff)
        .other          _Z13resize_kernelPKhPhiiiiff,@"STO_CUDA_ENTRY STV_DEFAULT"
_Z13resize_kernelPKhPhiiiiff:
.text._Z13resize_kernelPKhPhiiiiff:
[----:B------:R-:W-:Y:S01]  /*0000*/  LDC R1, c[0x0][0x37c] ;  /* 0x0000df00ff017b82 */ /* 0x000fe20000000800 */
[----:B------:R-:W0:Y:S07]  /*0010*/  S2R R2, SR_TID.Y ;  /* 0x0000000000027919 */ /* 0x000e2e0000002200 */
[----:B------:R-:W1:Y:S01]  /*0020*/  LDC R0, c[0x0][0x360] ;  /* 0x0000d800ff007b82 */ /* 0x000e620000000800 */
[----:B------:R-:W2:Y:S01]  /*0030*/  LDCU.64 UR6, c[0x0][0x398] ;  /* 0x00007300ff0677ac */ /* 0x000ea20008000a00 */
[----:B------:R-:W1:Y:S06]  /*0040*/  S2R R3, SR_TID.X ;  /* 0x0000000000037919 */ /* 0x000e6c0000002100 */
[----:B------:R-:W0:Y:S08]  /*0050*/  S2UR UR5, SR_CTAID.Y ;  /* 0x00000000000579c3 */ /* 0x000e300000002600 */
[----:B------:R-:W0:Y:S08]  /*0060*/  LDC R5, c[0x0][0x364] ;  /* 0x0000d900ff057b82 */ /* 0x000e300000000800 */
[----:B------:R-:W1:Y:S01]  /*0070*/  S2UR UR4, SR_CTAID.X ;  /* 0x00000000000479c3 */ /* 0x000e620000002500 */
[----:B0-----:R-:W-:-:S05]  /*0080*/  IMAD R5, R5, UR5, R2 ;  /* 0x0000000505057c24 */ /* 0x001fca000f8e0202 */
[----:B--2---:R-:W-:Y:S01]  /*0090*/  ISETP.GE.AND P0, PT, R5, UR6, PT ;  /* 0x0000000605007c0c */ /* 0x004fe2000bf06270 */
[----:B-1----:R-:W-:-:S05]  /*00a0*/  IMAD R0, R0, UR4, R3 ;  /* 0x0000000400007c24 */ /* 0x002fca000f8e0203 */
[----:B------:R-:W-:-:S13]  /*00b0*/  ISETP.GE.OR P0, PT, R0, UR7, P0 ;  /* 0x0000000700007c0c */ /* 0x000fda0008706670 */
[----:B------:R-:W-:Y:S05]  /*00c0*/  @P0 EXIT ;  /* 0x000000000000094d */ /* 0x000fea0003800000 */
[----:B------:R-:W0:Y:S01]  /*00d0*/  LDCU.64 UR4, c[0x0][0x3a0] ;  /* 0x00007400ff0477ac */ /* 0x000e220008000a00 */
[----:B------:R-:W-:Y:S02]  /*00e0*/  I2FP.F32.S32 R2, R0 ;  /* 0x0000000000027245 */ /* 0x000fe40000201400 */
[----:B------:R-:W-:Y:S01]  /*00f0*/  I2FP.F32.U32 R3, R5 ;  /* 0x0000000500037245 */ /* 0x000fe20000201000 */
[----:B------:R-:W1:Y:S01]  /*0100*/  LDCU UR6, c[0x0][0x394] ;  /* 0x00007280ff0677ac */ /* 0x000e620008000800 */
[----:B------:R-:W2:Y:S01]  /*0110*/  LDCU.128 UR8, c[0x0][0x380] ;  /* 0x00007000ff0877ac */ /* 0x000ea20008000c00 */
[----:B0-----:R-:W-:Y:S02]  /*0120*/  FMUL R4, R2, UR4 ;  /* 0x0000000402047c20 */ /* 0x001fe40008400000 */
[----:B------:R-:W-:Y:S01]  /*0130*/  FMUL R6, R3, UR5 ;  /* 0x0000000503067c20 */ /* 0x000fe20008400000 */
[----:B------:R-:W0:Y:S03]  /*0140*/  LDCU.64 UR4, c[0x0][0x358] ;  /* 0x00006b00ff0477ac */ /* 0x000e260008000a00 */
[----:B------:R-:W-:Y:S08]  /*0150*/  F2I.TRUNC.NTZ R3, R6 ;  /* 0x0000000600037305 */ /* 0x000ff0000020f100 */
[----:B------:R-:W1:Y:S02]  /*0160*/  F2I.TRUNC.NTZ R4, R4 ;  /* 0x0000000400047305 */ /* 0x000e64000020f100 */
[----:B-1----:R-:W-:-:S05]  /*0170*/  IMAD R3, R3, UR6, R4 ;  /* 0x0000000603037c24 */ /* 0x002fca000f8e0204 */
[----:B--2---:R-:W-:-:S04]  /*0180*/  IADD3 R2, P0, PT, R3, UR8, RZ ;  /* 0x0000000803027c10 */ /* 0x004fc8000ff1e0ff */
[----:B------:R-:W-:-:S06]  /*0190*/  LEA.HI.X.SX32 R3, R3, UR9, 0x1, P0 ;  /* 0x0000000903037c11 */ /* 0x000fcc00080f0eff */
[----:B0-----:R-:W2:Y:S01]  /*01a0*/  LDG.E.U8 R3, desc[UR4][R2.64] ;  /* 0x0000000402037981 */ /* 0x001ea2000c1e1100 */
[----:B------:R-:W-:-:S05]  /*01b0*/  IMAD R0, R5, UR7, R0 ;  /* 0x0000000705007c24 */ /* 0x000fca000f8e0200 */
[----:B------:R-:W-:-:S04]  /*01c0*/  IADD3 R4, P0, PT, R0, UR10, RZ ;  /* 0x0000000a00047c10 */ /* 0x000fc8000ff1e0ff */
[----:B------:R-:W-:-:S05]  /*01d0*/  LEA.HI.X.SX32 R5, R0, UR11, 0x1, P0 ;  /* 0x0000000b00057c11 */ /* 0x000fca00080f0eff */
[----:B--2---:R-:W-:Y:S01]  /*01e0*/  STG.E.U8 desc[UR4][R4.64], R3 ;  /* 0x0000000304007986 */ /* 0x004fe2000c101104 */
[----:B------:R-:W-:Y:S05]  /*01f0*/  EXIT ;  /* 0x000000000000794d */ /* 0x000fea0003800000 */
.L_x_0:
[----:B------:R-:W-:-:S00]  /*0200*/  BRA `(.L_x_0) ;  /* 0xfffffffc00fc7947 */ /* 0x000fc0000383ffff */
[----:B------:R-:W-:-:S00]  /*0210*/  NOP ;  /* 0x0000000000007918 */ /* 0x000fc00000000000 */
        /* <DEDUP_REMOVED lines=14> */
.L_x_1:


//--------------------- .nv.shared.reserved.0     --------------------------
	.section	.nv.shared.reserved.0,"aw",@nobits
	.weak		__nv_reservedSMEM_offset_0_alias
	.size		__nv_reservedSMEM_offset_0_alias, 0, 64
	.other		__nv_reservedSMEM_offset_0_alias,@"STO_CUDA_RESERVED_SHARED STV_DEFAULT"
__nv_reservedSMEM_offset_0_alias:
	.zero		0
	.zero		64


//--------------------- .nv.constant0._Z13resize_kernelPKhPhiiiiff --------------------------
	.section	.nv.constant0._Z13resize_kernelPKhPhiiiiff,"a",@progbits
	.sectionflags	@""
	.align	4
.nv.constant0._Z13resize_kernelPKhPhiiiiff:
	.zero		936


//--------------------- SYMBOLS --------------------------

	.type		.nv.reservedSmem.offset0,@object
	.size		.nv.reservedSmem.offset0,0x4
